	.headerflags	@"EF_CUDA_TEXMODE_UNIFIED EF_CUDA_64BIT_ADDRESS EF_CUDA_ACCELERATORS EF_CUDA_SM90 EF_CUDA_VIRTUAL_SM(EF_CUDA_SM90)"
	.elftype	@"ET_EXEC"


//--------------------- .nv.info                  --------------------------
	.section	.nv.info,"",@"SHT_CUDA_INFO"
	.align	4


	//----- nvinfo : EIATTR_REGCOUNT
	.align		4
        /*0000*/ 	.byte	0x04, 0x2f
        /*0002*/ 	.short	(.L_3 - .L_2)
	.align		4
.L_2:
        /*0004*/ 	.word	index@(triton_poi_fused__native_batch_norm_legit_no_training_clone_relu_54)
        /*0008*/ 	.word	0x00000016


	//----- nvinfo : EIATTR_MIN_STACK_SIZE
	.align		4
.L_3:
        /*000c*/ 	.byte	0x04, 0x12
        /*000e*/ 	.short	(.L_5 - .L_4)
	.align		4
.L_4:
        /*0010*/ 	.word	index@(triton_poi_fused__native_batch_norm_legit_no_training_clone_relu_54)
        /*0014*/ 	.word	0x00000000


	//----- nvinfo : EIATTR_FRAME_SIZE
	.align		4
.L_5:
        /*0018*/ 	.byte	0x04, 0x11
        /*001a*/ 	.short	(.L_7 - .L_6)
	.align		4
.L_6:
        /*001c*/ 	.word	index@(triton_poi_fused__native_batch_norm_legit_no_training_clone_relu_54)
        /*0020*/ 	.word	0x00000000


	//----- nvinfo : EIATTR_MIN_STACK_SIZE
	.align		4
.L_7:
        /*0024*/ 	.byte	0x04, 0x12
        /*0026*/ 	.short	(.L_9 - .L_8)
	.align		4
.L_8:
        /*0028*/ 	.word	index@(triton_poi_fused__native_batch_norm_legit_no_training_clone_relu_54)
        /*002c*/ 	.word	0x00000000
.L_9:


//--------------------- .nv.info.triton_poi_fused__native_batch_norm_legit_no_training_clone_relu_54 --------------------------
	.section	.nv.info.triton_poi_fused__native_batch_norm_legit_no_training_clone_relu_54,"",@"SHT_CUDA_INFO"
	.sectionflags	@""
	.align	4


	//----- nvinfo : EIATTR_CUDA_API_VERSION
	.align		4
        /*0000*/ 	.byte	0x04, 0x37
        /*0002*/ 	.short	(.L_11 - .L_10)
.L_10:
        /*0004*/ 	.word	0x0000007c


	//----- nvinfo : EIATTR_KPARAM_INFO
	.align		4
.L_11:
        /*0008*/ 	.byte	0x04, 0x17
        /*000a*/ 	.short	(.L_13 - .L_12)
.L_12:
        /*000c*/ 	.word	0x00000000
        /*0010*/ 	.short	0x0006
        /*0012*/ 	.short	0x0030
        /*0014*/ 	.byte	0x00, 0xf0, 0x11, 0x00


	//----- nvinfo : EIATTR_KPARAM_INFO
	.align		4
.L_13:
        /*0018*/ 	.byte	0x04, 0x17
        /*001a*/ 	.short	(.L_15 - .L_14)
.L_14:
        /*001c*/ 	.word	0x00000000
        /*0020*/ 	.short	0x0005
        /*0022*/ 	.short	0x0028
        /*0024*/ 	.byte	0x00, 0xf4, 0x21, 0x00


	//----- nvinfo : EIATTR_KPARAM_INFO
	.align		4
.L_15:
        /*0028*/ 	.byte	0x04, 0x17
        /*002a*/ 	.short	(.L_17 - .L_16)
.L_16:
        /*002c*/ 	.word	0x00000000
        /*0030*/ 	.short	0x0004
        /*0032*/ 	.short	0x0020
        /*0034*/ 	.byte	0x00, 0xf4, 0x21, 0x00


	//----- nvinfo : EIATTR_KPARAM_INFO
	.align		4
.L_17:
        /*0038*/ 	.byte	0x04, 0x17
        /*003a*/ 	.short	(.L_19 - .L_18)
.L_18:
        /*003c*/ 	.word	0x00000000
        /*0040*/ 	.short	0x0003
        /*0042*/ 	.short	0x0018
        /*0044*/ 	.byte	0x00, 0xf4, 0x21, 0x00


	//----- nvinfo : EIATTR_KPARAM_INFO
	.align		4
.L_19:
        /*0048*/ 	.byte	0x04, 0x17
        /*004a*/ 	.short	(.L_21 - .L_20)
.L_20:
        /*004c*/ 	.word	0x00000000
        /*0050*/ 	.short	0x0002
        /*0052*/ 	.short	0x0010
        /*0054*/ 	.byte	0x00, 0xf4, 0x21, 0x00


	//----- nvinfo : EIATTR_KPARAM_INFO
	.align		4
.L_21:
        /*0058*/ 	.byte	0x04, 0x17
        /*005a*/ 	.short	(.L_23 - .L_22)
.L_22:
        /*005c*/ 	.word	0x00000000
        /*0060*/ 	.short	0x0001
        /*0062*/ 	.short	0x0008
        /*0064*/ 	.byte	0x00, 0xf4, 0x21, 0x00


	//----- nvinfo : EIATTR_KPARAM_INFO
	.align		4
.L_23:
        /*0068*/ 	.byte	0x04, 0x17
        /*006a*/ 	.short	(.L_25 - .L_24)
.L_24:
        /*006c*/ 	.word	0x00000000
        /*0070*/ 	.short	0x0000
        /*0072*/ 	.short	0x0000
        /*0074*/ 	.byte	0x00, 0xf4, 0x21, 0x00


	//----- nvinfo : EIATTR_SPARSE_MMA_MASK
	.align		4
.L_25:
        /*0078*/ 	.byte	0x03, 0x50
        /*007a*/ 	.short	0x0000


	//----- nvinfo : EIATTR_MAXREG_COUNT
	.align		4
        /*007c*/ 	.byte	0x03, 0x1b
        /*007e*/ 	.short	0x00ff


	//----- nvinfo : EIATTR_EXIT_INSTR_OFFSETS
	.align		4
        /*0080*/ 	.byte	0x04, 0x1c
        /*0082*/ 	.short	(.L_27 - .L_26)


	//   ....[0]....
.L_26:
        /*0084*/ 	.word	0x000004a0


	//   ....[1]....
        /*0088*/ 	.word	0x000004c0


	//----- nvinfo : EIATTR_REQNTID
	.align		4
.L_27:
        /*008c*/ 	.byte	0x04, 0x10
        /*008e*/ 	.short	(.L_29 - .L_28)
.L_28:
        /*0090*/ 	.word	0x00000080
        /*0094*/ 	.word	0x00000001
        /*0098*/ 	.word	0x00000001


	//----- nvinfo : EIATTR_CBANK_PARAM_SIZE
	.align		4
.L_29:
        /*009c*/ 	.byte	0x03, 0x19
        /*009e*/ 	.short	0x0034


	//----- nvinfo : EIATTR_PARAM_CBANK
	.align		4
        /*00a0*/ 	.byte	0x04, 0x0a
        /*00a2*/ 	.short	(.L_31 - .L_30)
	.align		4
.L_30:
        /*00a4*/ 	.word	index@(.nv.constant0.triton_poi_fused__native_batch_norm_legit_no_training_clone_relu_54)
        /*00a8*/ 	.short	0x0210
        /*00aa*/ 	.short	0x0034


	//----- nvinfo : EIATTR_SW_WAR
	.align		4
.L_31:
        /*00ac*/ 	.byte	0x04, 0x36
        /*00ae*/ 	.short	(.L_33 - .L_32)
.L_32:
        /*00b0*/ 	.word	0x00000008
.L_33:


//--------------------- .nv.callgraph             --------------------------
	.section	.nv.callgraph,"",@"SHT_CUDA_CALLGRAPH"
	.align	4
	.sectionentsize	8
	.align		4
        /*0000*/ 	.word	0x00000000
	.align		4
        /*0004*/ 	.word	0xffffffff
	.align		4
        /*0008*/ 	.word	0x00000000
	.align		4
        /*000c*/ 	.word	0xfffffffe
	.align		4
        /*0010*/ 	.word	0x00000000
	.align		4
        /*0014*/ 	.word	0xfffffffd
	.align		4
        /*0018*/ 	.word	0x00000000
	.align		4
        /*001c*/ 	.word	0xfffffffc


//--------------------- .nv.constant4             --------------------------
	.section	.nv.constant4,"a",@progbits
	.align	8
	.align		8
.nv.constant4:
        /*0000*/ 	.dword	_$_str
	.align		8
        /*0008*/ 	.dword	_$_str_$_2


//--------------------- .text.triton_poi_fused__native_batch_norm_legit_no_training_clone_relu_54 --------------------------
	.section	.text.triton_poi_fused__native_batch_norm_legit_no_training_clone_relu_54,"ax",@progbits
	.align	128
        .global         triton_poi_fused__native_batch_norm_legit_no_training_clone_relu_54
        .type           triton_poi_fused__native_batch_norm_legit_no_training_clone_relu_54,@function
        .size           triton_poi_fused__native_batch_norm_legit_no_training_clone_relu_54,(.L_x_1 - triton_poi_fused__native_batch_norm_legit_no_training_clone_relu_54)
        .other          triton_poi_fused__native_batch_norm_legit_no_training_clone_relu_54,@"STO_CUDA_ENTRY STV_DEFAULT"
triton_poi_fused__native_batch_norm_legit_no_training_clone_relu_54:
.text.triton_poi_fused__native_batch_norm_legit_no_training_clone_relu_54:
[----:B------:R-:W0:Y:S01]  /*0000*/  LDC R1, c[0x0][0x28] ;  /* 0x00000a00ff017b82 */ /* 0x000e220000000800 */
[----:B------:R-:W1:Y:S07]  /*0010*/  S2R R0, SR_TID.X ;  /* 0x0000000000007919 */ /* 0x000e6e0000002100 */
[----:B------:R-:W2:Y:S01]  /*0020*/  LDC.64 R6, c[0x0][0x220] ;  /* 0x00008800ff067b82 */ /* 0x000ea20000000a00 */
[----:B------:R-:W-:Y:S01]  /*0030*/  ULDC.64 UR4, c[0x0][0x208] ;  /* 0x0000820000047ab9 */ /* 0x000fe20000000a00 */
[----:B------:R-:W3:Y:S06]  /*0040*/  S2R R3, SR_CTAID.X ;  /* 0x0000000000037919 */ /* 0x000eec0000002500 */
[----:B------:R-:W4:Y:S08]  /*0050*/  LDC.64 R4, c[0x0][0x210] ;  /* 0x00008400ff047b82 */ /* 0x000f300000000a00 */
[----:B------:R-:W5:Y:S08]  /*0060*/  LDC.64 R12, c[0x0][0x218] ;  /* 0x00008600ff0c7b82 */ /* 0x000f700000000a00 */
[----:B------:R-:W4:Y:S01]  /*0070*/  LDC.64 R14, c[0x0][0x228] ;  /* 0x00008a00ff0e7b82 */ /* 0x000f220000000a00 */
[----:B-1----:R-:W-:-:S04]  /*0080*/  SHF.L.U32 R0, R0, 0x1, RZ ;  /* 0x0000000100007819 */ /* 0x002fc800000006ff */
[----:B------:R-:W-:-:S04]  /*0090*/  LOP3.LUT R0, R0, 0xfe, RZ, 0xc0, !PT ;  /* 0x000000fe00007812 */ /* 0x000fc800078ec0ff */
[----:B---3--:R-:W-:-:S04]  /*00a0*/  LEA R0, R3, R0, 0x8 ;  /* 0x0000000003007211 */ /* 0x008fc800078e40ff */
[C---:B------:R-:W-:Y:S01]  /*00b0*/  ISETP.GE.AND P0, PT, R0.reuse, 0xb00, PT ;  /* 0x00000b000000780c */ /* 0x040fe20003f06270 */
[----:B------:R-:W-:-:S05]  /*00c0*/  IMAD.HI R9, R0, 0x2e8ba2e9, RZ ;  /* 0x2e8ba2e900097827 */ /* 0x000fca00078e02ff */
[----:B------:R-:W-:-:S04]  /*00d0*/  SHF.R.U32.HI R10, RZ, 0x1f, R9 ;  /* 0x0000001fff0a7819 */ /* 0x000fc80000011609 */
[----:B------:R-:W-:-:S05]  /*00e0*/  LEA.HI.SX32 R3, R9, R10, 0x1b ;  /* 0x0000000a09037211 */ /* 0x000fca00078fdaff */
[----:B------:R-:W-:Y:S01]  /*00f0*/  IMAD R8, R3, -0xb0, R0 ;  /* 0xffffff5003087824 */ /* 0x000fe200078e0200 */
[----:B------:R-:W-:-:S03]  /*0100*/  CS2R R2, SRZ ;  /* 0x0000000000027805 */ /* 0x000fc6000001ff00 */
[----:B--2---:R-:W-:-:S05]  /*0110*/  IMAD.WIDE R6, R8, 0x4, R6 ;  /* 0x0000000408067825 */ /* 0x004fca00078e0206 */
[----:B------:R1:W2:Y:S01]  /*0120*/  @!P0 LDG.E.EL.64 R2, desc[UR4][R6.64] ;  /* 0x0000000406028981 */ /* 0x0002a2000c2e1b00 */
[CC--:B------:R-:W-:Y:S01]  /*0130*/  LEA.HI.SX32 R17, R9.reuse, R10.reuse, 0x1a ;  /* 0x0000000a09117211 */ /* 0x0c0fe200078fd2ff */
[----:B-----5:R-:W-:Y:S01]  /*0140*/  IMAD.WIDE R12, R8, 0x4, R12 ;  /* 0x00000004080c7825 */ /* 0x020fe200078e020c */
[----:B------:R-:W-:Y:S02]  /*0150*/  LEA.HI.SX32 R10, R9, R10, 0x19 ;  /* 0x0000000a090a7211 */ /* 0x000fe400078fcaff */
[C---:B------:R-:W-:Y:S01]  /*0160*/  LEA.HI R9, R17.reuse, R17, RZ, 0x1 ;  /* 0x0000001111097211 */ /* 0x040fe200078f08ff */
[----:B------:R-:W-:-:S03]  /*0170*/  IMAD R11, R17, -0x160, R0 ;  /* 0xfffffea0110b7824 */ /* 0x000fc600078e0200 */
[----:B------:R-:W-:Y:S01]  /*0180*/  LOP3.LUT R16, R9, 0xfffffffe, RZ, 0xc0, !PT ;  /* 0xfffffffe09107812 */ /* 0x000fe200078ec0ff */
[----:B------:R-:W-:Y:S02]  /*0190*/  IMAD R18, R10, 0x630, R11 ;  /* 0x000006300a127824 */ /* 0x000fe400078e020b */
[----:B------:R-:W3:Y:S01]  /*01a0*/  LDC.64 R10, c[0x0][0x230] ;  /* 0x00008c00ff0a7b82 */ /* 0x000ee20000000a00 */
[----:B------:R-:W-:Y:S02]  /*01b0*/  IADD3 R16, R17, -R16, RZ ;  /* 0x8000001011107210 */ /* 0x000fe40007ffe0ff */
[----:B-1----:R-:W-:-:S05]  /*01c0*/  IADD3 R7, R18, 0x2c0, RZ ;  /* 0x000002c012077810 */ /* 0x002fca0007ffe0ff */
[----:B------:R-:W-:-:S04]  /*01d0*/  IMAD R7, R16, 0x210, R7 ;  /* 0x0000021010077824 */ /* 0x000fc800078e0207 */
[----:B----4-:R-:W-:Y:S01]  /*01e0*/  IMAD.WIDE R16, R7, 0x4, R4 ;  /* 0x0000000407107825 */ /* 0x010fe200078e0204 */
[----:B------:R-:W-:Y:S02]  /*01f0*/  CS2R R6, SRZ ;  /* 0x0000000000067805 */ /* 0x000fe4000001ff00 */
[----:B------:R-:W-:Y:S01]  /*0200*/  CS2R R4, SRZ ;  /* 0x0000000000047805 */ /* 0x000fe2000001ff00 */
[----:B0-----:R-:W-:-:S03]  /*0210*/  IMAD.WIDE R14, R8, 0x4, R14 ;  /* 0x00000004080e7825 */ /* 0x001fc600078e020e */
[----:B------:R-:W4:Y:S04]  /*0220*/  @!P0 LDG.E.EL.64 R6, desc[UR4][R12.64] ;  /* 0x000000040c068981 */ /* 0x000f28000c2e1b00 */
[----:B------:R-:W4:Y:S01]  /*0230*/  @!P0 LDG.E.64 R4, desc[UR4][R16.64] ;  /* 0x0000000410048981 */ /* 0x000f22000c1e1b00 */
[----:B---3--:R-:W-:Y:S01]  /*0240*/  IMAD.WIDE R18, R8, 0x4, R10 ;  /* 0x0000000408127825 */ /* 0x008fe200078e020a */
[----:B------:R-:W-:Y:S02]  /*0250*/  CS2R R10, SRZ ;  /* 0x00000000000a7805 */ /* 0x000fe4000001ff00 */
[----:B------:R-:W-:-:S04]  /*0260*/  CS2R R8, SRZ ;  /* 0x0000000000087805 */ /* 0x000fc8000001ff00 */
[----:B------:R0:W3:Y:S04]  /*0270*/  @!P0 LDG.E.EL.64 R10, desc[UR4][R14.64] ;  /* 0x000000040e0a8981 */ /* 0x0000e8000c2e1b00 */
[----:B------:R-:W3:Y:S01]  /*0280*/  @!P0 LDG.E.EL.64 R8, desc[UR4][R18.64] ;  /* 0x0000000412088981 */ /* 0x000ee2000c2e1b00 */
[----:B0-----:R-:W-:Y:S01]  /*0290*/  HFMA2.MMA R14, -RZ, RZ, 1.625, 0 ;  /* 0x3e800000ff0e7435 */ /* 0x001fe200000001ff */
[----:B--2---:R-:W-:Y:S01]  /*02a0*/  FADD R2, R2, 0.0010000000474974513054 ;  /* 0x3a83126f02027421 */ /* 0x004fe20000000000 */
[----:B------:R-:W-:-:S03]  /*02b0*/  FADD R3, R3, 0.0010000000474974513054 ;  /* 0x3a83126f03037421 */ /* 0x000fc60000000000 */
[----:B------:R-:W0:Y:S08]  /*02c0*/  MUFU.SQRT R12, R2 ;  /* 0x00000002000c7308 */ /* 0x000e300000002000 */
[----:B------:R1:W2:Y:S01]  /*02d0*/  MUFU.SQRT R13, R3 ;  /* 0x00000003000d7308 */ /* 0x0002a20000002000 */
[C---:B0-----:R-:W-:Y:S02]  /*02e0*/  FSETP.GT.AND P1, PT, R12.reuse, 8.50705917302346158658e+37, PT ;  /* 0x7e8000000c00780b */ /* 0x041fe40003f24000 */
[----:B------:R-:W-:Y:S01]  /*02f0*/  FSETP.GEU.AND P3, PT, R12, 1.175494350822287508e-38, PT ;  /* 0x008000000c00780b */ /* 0x000fe20003f6e000 */
[----:B-1----:R-:W0:Y:S01]  /*0300*/  LDC.64 R2, c[0x0][0x238] ;  /* 0x00008e00ff027b82 */ /* 0x002e220000000a00 */
[----:B------:R-:W-:-:S02]  /*0310*/  FSEL R15, R14, 1, P1 ;  /* 0x3f8000000e0f7808 */ /* 0x000fc40000800000 */
[C---:B--2---:R-:W-:Y:S02]  /*0320*/  FSETP.GT.AND P2, PT, R13.reuse, 8.50705917302346158658e+37, PT ;  /* 0x7e8000000d00780b */ /* 0x044fe40003f44000 */
[----:B------:R-:W-:Y:S02]  /*0330*/  FSETP.GEU.AND P4, PT, R13, 1.175494350822287508e-38, PT ;  /* 0x008000000d00780b */ /* 0x000fe40003f8e000 */
[----:B------:R-:W-:-:S03]  /*0340*/  FSEL R14, R14, 1, P2 ;  /* 0x3f8000000e0e7808 */ /* 0x000fc60001000000 */
[----:B------:R-:W-:Y:S02]  /*0350*/  @P1 FMUL R12, R12, 0.25 ;  /* 0x3e8000000c0c1820 */ /* 0x000fe40000400000 */
[----:B------:R-:W-:Y:S01]  /*0360*/  @!P3 FMUL R15, R15, 16777216 ;  /* 0x4b8000000f0fb820 */ /* 0x000fe20000400000 */
[----:B----4-:R-:W-:Y:S01]  /*0370*/  FADD R5, -R7, R5 ;  /* 0x0000000507057221 */ /* 0x010fe20000000100 */
[----:B------:R-:W-:Y:S01]  /*0380*/  @!P3 FMUL R12, R12, 16777216 ;  /* 0x4b8000000c0cb820 */ /* 0x000fe20000400000 */
[----:B------:R-:W-:Y:S01]  /*0390*/  FADD R4, -R6, R4 ;  /* 0x0000000406047221 */ /* 0x000fe20000000100 */
[----:B------:R-:W-:-:S04]  /*03a0*/  @P2 FMUL R13, R13, 0.25 ;  /* 0x3e8000000d0d2820 */ /* 0x000fc80000400000 */
[----:B------:R-:W1:Y:S01]  /*03b0*/  MUFU.RCP R12, R12 ;  /* 0x0000000c000c7308 */ /* 0x000e620000001000 */
[----:B------:R-:W-:Y:S01]  /*03c0*/  @!P4 FMUL R14, R14, 16777216 ;  /* 0x4b8000000e0ec820 */ /* 0x000fe20000400000 */
[----:B------:R-:W-:Y:S01]  /*03d0*/  @!P4 FMUL R13, R13, 16777216 ;  /* 0x4b8000000d0dc820 */ /* 0x000fe20000400000 */
[----:B0-----:R-:W-:-:S05]  /*03e0*/  IMAD.WIDE R2, R0, 0x4, R2 ;  /* 0x0000000400027825 */ /* 0x001fca00078e0202 */
[----:B------:R-:W0:Y:S01]  /*03f0*/  MUFU.RCP R13, R13 ;  /* 0x0000000d000d7308 */ /* 0x000e220000001000 */
[----:B-1----:R-:W-:-:S04]  /*0400*/  FMUL R15, R12, R15 ;  /* 0x0000000f0c0f7220 */ /* 0x002fc80000400000 */
[----:B------:R-:W-:Y:S01]  /*0410*/  FMUL R15, R4, R15 ;  /* 0x0000000f040f7220 */ /* 0x000fe20000400000 */
[----:B0-----:R-:W-:-:S03]  /*0420*/  FMUL R14, R13, R14 ;  /* 0x0000000e0d0e7220 */ /* 0x001fc60000400000 */
[----:B---3--:R-:W-:Y:S01]  /*0430*/  FFMA R8, R15, R10, R8 ;  /* 0x0000000a0f087223 */ /* 0x008fe20000000008 */
[----:B------:R-:W-:-:S04]  /*0440*/  FMUL R14, R5, R14 ;  /* 0x0000000e050e7220 */ /* 0x000fc80000400000 */
[----:B------:R-:W-:Y:S01]  /*0450*/  FSETP.GEU.AND P1, PT, R8, RZ, PT ;  /* 0x000000ff0800720b */ /* 0x000fe20003f2e000 */
[----:B------:R-:W-:-:S03]  /*0460*/  FFMA R9, R14, R11, R9 ;  /* 0x0000000b0e097223 */ /* 0x000fc60000000009 */
[----:B------:R-:W-:Y:S02]  /*0470*/  FSEL R8, R8, RZ, P1 ;  /* 0x000000ff08087208 */ /* 0x000fe40000800000 */
[----:B------:R-:W-:-:S04]  /*0480*/  FSETP.GEU.AND P2, PT, R9, RZ, PT ;  /* 0x000000ff0900720b */ /* 0x000fc80003f4e000 */
[----:B------:R-:W-:Y:S01]  /*0490*/  FSEL R9, R9, RZ, P2 ;  /* 0x000000ff09097208 */ /* 0x000fe20001000000 */
[----:B------:R-:W-:Y:S08]  /*04a0*/  @P0 EXIT ;  /* 0x000000000000094d */ /* 0x000ff00003800000 */
[----:B------:R-:W-:Y:S01]  /*04b0*/  STG.E.64 desc[UR4][R2.64], R8 ;  /* 0x0000000802007986 */ /* 0x000fe2000c101b04 */
[----:B------:R-:W-:Y:S05]  /*04c0*/  EXIT ;  /* 0x000000000000794d */ /* 0x000fea0003800000 */
.L_x_0:
[----:B------:R-:W-:-:S00]  /*04d0*/  BRA `(.L_x_0) ;  /* 0xfffffffc00fc7947 */ /* 0x000fc0000383ffff */
[----:B------:R-:W-:-:S00]  /*04e0*/  NOP ;  /* 0x0000000000007918 */ /* 0x000fc00000000000 */
        /* <DEDUP_REMOVED lines=9> */
.L_x_1:


//--------------------- .nv.global.init           --------------------------
	.section	.nv.global.init,"aw",@progbits
.nv.global.init:
	.type		_$_str,@object
	.size		_$_str,(_$_str_$_2 - _$_str)
_$_str:
        /*0000*/ 	.byte	0x5f, 0x5f, 0x43, 0x55, 0x44, 0x41, 0x5f, 0x46, 0x54, 0x5a, 0x00
	.type		_$_str_$_2,@object
	.size		_$_str_$_2,(.L_1 - _$_str_$_2)
_$_str_$_2:
        /*000b*/ 	.byte	0x5f, 0x5f, 0x43, 0x55, 0x44, 0x41, 0x5f, 0x50, 0x52, 0x45, 0x43, 0x5f, 0x53, 0x51, 0x52, 0x54
        /*001b*/ 	.byte	0x00
.L_1:


//--------------------- .nv.constant0.triton_poi_fused__native_batch_norm_legit_no_training_clone_relu_54 --------------------------
	.section	.nv.constant0.triton_poi_fused__native_batch_norm_legit_no_training_clone_relu_54,"a",@progbits
	.sectionflags	@""
	.align	4
.nv.constant0.triton_poi_fused__native_batch_norm_legit_no_training_clone_relu_54:
	.zero		580
